//
// Generated by NVIDIA NVVM Compiler
//
// Compiler Build ID: CL-36424714
// Cuda compilation tools, release 13.0, V13.0.88
// Based on NVVM 20.0.0
//

.version 9.0
.target sm_100
.address_size 64

	// .globl	_Z15matrixAddKernelPfS_S_i

.visible .entry _Z15matrixAddKernelPfS_S_i(
	.param .u64 .ptr .align 1 _Z15matrixAddKernelPfS_S_i_param_0,
	.param .u64 .ptr .align 1 _Z15matrixAddKernelPfS_S_i_param_1,
	.param .u64 .ptr .align 1 _Z15matrixAddKernelPfS_S_i_param_2,
	.param .u32 _Z15matrixAddKernelPfS_S_i_param_3
)
{
	.reg .pred 	%p<2>;
	.reg .b32 	%r<13>;
	.reg .b32 	%f<4>;
	.reg .b64 	%rd<12>;

	ld.param.u64 	%rd1, [_Z15matrixAddKernelPfS_S_i_param_0];
	ld.param.u64 	%rd2, [_Z15matrixAddKernelPfS_S_i_param_1];
	ld.param.u64 	%rd3, [_Z15matrixAddKernelPfS_S_i_param_2];
	ld.param.u32 	%r3, [_Z15matrixAddKernelPfS_S_i_param_3];
	mov.u32 	%r4, %ctaid.y;
	mov.u32 	%r5, %ntid.y;
	mov.u32 	%r6, %tid.y;
	mad.lo.s32 	%r1, %r4, %r5, %r6;
	mov.u32 	%r7, %ctaid.x;
	mov.u32 	%r8, %ntid.x;
	mov.u32 	%r9, %tid.x;
	mad.lo.s32 	%r2, %r7, %r8, %r9;
	max.s32 	%r10, %r1, %r2;
	setp.ge.s32 	%p1, %r10, %r3;
	@%p1 bra 	$L__BB0_2;
	cvta.to.global.u64 	%rd4, %rd1;
	cvta.to.global.u64 	%rd5, %rd2;
	cvta.to.global.u64 	%rd6, %rd3;
	mad.lo.s32 	%r11, %r3, %r1, %r2;
	mul.wide.s32 	%rd7, %r11, 4;
	add.s64 	%rd8, %rd4, %rd7;
	ld.global.f32 	%f1, [%rd8];
	mad.lo.s32 	%r12, %r3, %r2, %r1;
	mul.wide.s32 	%rd9, %r12, 4;
	add.s64 	%rd10, %rd5, %rd9;
	ld.global.f32 	%f2, [%rd10];
	fma.rn.f32 	%f3, %f2, 0f3F000000, %f1;
	add.s64 	%rd11, %rd6, %rd7;
	st.global.f32 	[%rd11], %f3;
$L__BB0_2:
	ret;

}


// ===== COMPILED SASS (sm_100) =====

	.target	sm_100

	.elftype	@"ET_EXEC"


//--------------------- .note.nv.tkinfo           --------------------------
	.section	.note.nv.tkinfo,"",@"SHT_NOTE"
	.sectionflags	@"SHF_NOTE_NV_TKINFO"
	.tkinfo
        /*0018*/ 	.word	0x00000002
        /*0030*/ 	.string	""
        /*0030*/ 	.string	"ptxas"
        /*0030*/ 	.string	"Cuda compilation tools, release 13.0, V13.0.88"
        /*0030*/ 	.string	"Build cuda_13.0.r13.0/compiler.36424714_0"
        /*0030*/ 	.string	"-arch sm_100 -m 64 "



//--------------------- .note.nv.cuinfo           --------------------------
	.section	.note.nv.cuinfo,"",@"SHT_NOTE"
	.sectionflags	@"SHF_NOTE_NV_CUINFO"
        /*0018*/ 	.short	0x0002
        /*001a*/ 	.short	0x0064
        /*001c*/ 	.short	0x0082
	.zero		2


//--------------------- .nv.info                  --------------------------
	.section	.nv.info,"",@"SHT_CUDA_INFO"
	.align	4


	//----- nvinfo : EIATTR_REGCOUNT
	.align		4
        /*0000*/ 	.byte	0x04, 0x2f
        /*0002*/ 	.short	(.L_1 - .L_0)
	.align		4
.L_0:
        /*0004*/ 	.word	index@(_Z15matrixAddKernelPfS_S_i)
        /*0008*/ 	.word	0x0000000e


	//----- nvinfo : EIATTR_FRAME_SIZE
	.align		4
.L_1:
        /*000c*/ 	.byte	0x04, 0x11
        /*000e*/ 	.short	(.L_3 - .L_2)
	.align		4
.L_2:
        /*0010*/ 	.word	index@(_Z15matrixAddKernelPfS_S_i)
        /*0014*/ 	.word	0x00000000


	//----- nvinfo : EIATTR_MIN_STACK_SIZE
	.align		4
.L_3:
        /*0018*/ 	.byte	0x04, 0x12
        /*001a*/ 	.short	(.L_5 - .L_4)
	.align		4
.L_4:
        /*001c*/ 	.word	index@(_Z15matrixAddKernelPfS_S_i)
        /*0020*/ 	.word	0x00000000
.L_5:


//--------------------- .nv.compat                --------------------------
	.section	.nv.compat,"",@"SHT_CUDA_COMPAT_INFO"
	.align	4
        /*0000*/ 	.byte	0x02, 0x09, 0x00, 0x00, 0x02, 0x02, 0x01, 0x00, 0x02, 0x05, 0x05, 0x00, 0x03, 0x07, 0x01, 0x01
        /*0010*/ 	.byte	0x02, 0x03, 0x00, 0x00, 0x02, 0x06, 0x01, 0x00, 0x04, 0x0b, 0x08, 0x00, 0x09, 0x00, 0x00, 0x00
        /*0020*/ 	.byte	0x00, 0x00, 0x00, 0x00


//--------------------- .nv.info._Z15matrixAddKernelPfS_S_i --------------------------
	.section	.nv.info._Z15matrixAddKernelPfS_S_i,"",@"SHT_CUDA_INFO"
	.sectionflags	@""
	.align	4


	//----- nvinfo : EIATTR_CUDA_API_VERSION
	.align		4
        /*0000*/ 	.byte	0x04, 0x37
        /*0002*/ 	.short	(.L_7 - .L_6)
.L_6:
        /*0004*/ 	.word	0x00000082


	//----- nvinfo : EIATTR_KPARAM_INFO
	.align		4
.L_7:
        /*0008*/ 	.byte	0x04, 0x17
        /*000a*/ 	.short	(.L_9 - .L_8)
.L_8:
        /*000c*/ 	.word	0x00000000
        /*0010*/ 	.short	0x0003
        /*0012*/ 	.short	0x0018
        /*0014*/ 	.byte	0x00, 0xf0, 0x11, 0x00


	//----- nvinfo : EIATTR_KPARAM_INFO
	.align		4
.L_9:
        /*0018*/ 	.byte	0x04, 0x17
        /*001a*/ 	.short	(.L_11 - .L_10)
.L_10:
        /*001c*/ 	.word	0x00000000
        /*0020*/ 	.short	0x0002
        /*0022*/ 	.short	0x0010
        /*0024*/ 	.byte	0x00, 0xf5, 0x21, 0x00


	//----- nvinfo : EIATTR_KPARAM_INFO
	.align		4
.L_11:
        /*0028*/ 	.byte	0x04, 0x17
        /*002a*/ 	.short	(.L_13 - .L_12)
.L_12:
        /*002c*/ 	.word	0x00000000
        /*0030*/ 	.short	0x0001
        /*0032*/ 	.short	0x0008
        /*0034*/ 	.byte	0x00, 0xf5, 0x21, 0x00


	//----- nvinfo : EIATTR_KPARAM_INFO
	.align		4
.L_13:
        /*0038*/ 	.byte	0x04, 0x17
        /*003a*/ 	.short	(.L_15 - .L_14)
.L_14:
        /*003c*/ 	.word	0x00000000
        /*0040*/ 	.short	0x0000
        /*0042*/ 	.short	0x0000
        /*0044*/ 	.byte	0x00, 0xf5, 0x21, 0x00


	//----- nvinfo : EIATTR_SPARSE_MMA_MASK
	.align		4
.L_15:
        /*0048*/ 	.byte	0x03, 0x50
        /*004a*/ 	.short	0x0000


	//----- nvinfo : EIATTR_MAXREG_COUNT
	.align		4
        /*004c*/ 	.byte	0x03, 0x1b
        /*004e*/ 	.short	0x00ff


	//----- nvinfo : EIATTR_MERCURY_ISA_VERSION
	.align		4
        /*0050*/ 	.byte	0x03, 0x5f
        /*0052*/ 	.short	0x0101


	//----- nvinfo : EIATTR_VRC_CTA_INIT_COUNT
	.align		4
        /*0054*/ 	.byte	0x02, 0x4a
	.zero		1
	.zero		1


	//----- nvinfo : EIATTR_EXIT_INSTR_OFFSETS
	.align		4
        /*0058*/ 	.byte	0x04, 0x1c
        /*005a*/ 	.short	(.L_17 - .L_16)


	//   ....[0]....
.L_16:
        /*005c*/ 	.word	0x000000c0


	//   ....[1]....
        /*0060*/ 	.word	0x000001a0


	//----- nvinfo : EIATTR_CBANK_PARAM_SIZE
	.align		4
.L_17:
        /*0064*/ 	.byte	0x03, 0x19
        /*0066*/ 	.short	0x001c


	//----- nvinfo : EIATTR_PARAM_CBANK
	.align		4
        /*0068*/ 	.byte	0x04, 0x0a
        /*006a*/ 	.short	(.L_19 - .L_18)
	.align		4
.L_18:
        /*006c*/ 	.word	index@(.nv.constant0._Z15matrixAddKernelPfS_S_i)
        /*0070*/ 	.short	0x0380
        /*0072*/ 	.short	0x001c


	//----- nvinfo : EIATTR_SW_WAR
	.align		4
.L_19:
        /*0074*/ 	.byte	0x04, 0x36
        /*0076*/ 	.short	(.L_21 - .L_20)
.L_20:
        /*0078*/ 	.word	0x00000008
.L_21:


//--------------------- .nv.callgraph             --------------------------
	.section	.nv.callgraph,"",@"SHT_CUDA_CALLGRAPH"
	.align	4
	.sectionentsize	8
	.align		4
        /*0000*/ 	.word	0x00000000
	.align		4
        /*0004*/ 	.word	0xffffffff
	.align		4
        /*0008*/ 	.word	0x00000000
	.align		4
        /*000c*/ 	.word	0xfffffffe
	.align		4
        /*0010*/ 	.word	0x00000000
	.align		4
        /*0014*/ 	.word	0xfffffffd
	.align		4
        /*0018*/ 	.word	0x00000000
	.align		4
        /*001c*/ 	.word	0xfffffffc


//--------------------- .text._Z15matrixAddKernelPfS_S_i --------------------------
	.section	.text._Z15matrixAddKernelPfS_S_i,"ax",@progbits
	.align	128
        .global         _Z15matrixAddKernelPfS_S_i
        .type           _Z15matrixAddKernelPfS_S_i,@function
        .size           _Z15matrixAddKernelPfS_S_i,(.L_x_1 - _Z15matrixAddKernelPfS_S_i)
        .other          _Z15matrixAddKernelPfS_S_i,@"STO_CUDA_ENTRY STV_DEFAULT"
_Z15matrixAddKernelPfS_S_i:
.text._Z15matrixAddKernelPfS_S_i:
[----:B------:R-:W-:Y:S01]  /*0000*/  LDC R1, c[0x0][0x37c] ;  /* 0x0000df00ff017b82 */ /* 0x000fe20000000800 */
[----:B------:R-:W0:Y:S07]  /*0010*/  S2R R3, SR_TID.Y ;  /* 0x0000000000037919 */ /* 0x000e2e0000002200 */
[----:B------:R-:W0:Y:S01]  /*0020*/  LDC R0, c[0x0][0x364] ;  /* 0x0000d900ff007b82 */ /* 0x000e220000000800 */
[----:B------:R-:W1:Y:S01]  /*0030*/  LDCU UR6, c[0x0][0x398] ;  /* 0x00007300ff0677ac */ /* 0x000e620008000800 */
[----:B------:R-:W2:Y:S06]  /*0040*/  S2R R2, SR_TID.X ;  /* 0x0000000000027919 */ /* 0x000eac0000002100 */
[----:B------:R-:W0:Y:S08]  /*0050*/  S2UR UR4, SR_CTAID.Y ;  /* 0x00000000000479c3 */ /* 0x000e300000002600 */
[----:B------:R-:W2:Y:S08]  /*0060*/  S2UR UR5, SR_CTAID.X ;  /* 0x00000000000579c3 */ /* 0x000eb00000002500 */
[----:B------:R-:W2:Y:S01]  /*0070*/  LDC R7, c[0x0][0x360] ;  /* 0x0000d800ff077b82 */ /* 0x000ea20000000800 */
[----:B0-----:R-:W-:-:S02]  /*0080*/  IMAD R0, R0, UR4, R3 ;  /* 0x0000000400007c24 */ /* 0x001fc4000f8e0203 */
[----:B--2---:R-:W-:-:S05]  /*0090*/  IMAD R7, R7, UR5, R2 ;  /* 0x0000000507077c24 */ /* 0x004fca000f8e0202 */
[----:B------:R-:W-:-:S04]  /*00a0*/  VIMNMX R2, PT, PT, R0, R7, !PT ;  /* 0x0000000700027248 */ /* 0x000fc80007fe0100 */
[----:B-1----:R-:W-:-:S13]  /*00b0*/  ISETP.GE.AND P0, PT, R2, UR6, PT ;  /* 0x0000000602007c0c */ /* 0x002fda000bf06270 */
[----:B------:R-:W-:Y:S05]  /*00c0*/  @P0 EXIT ;  /* 0x000000000000094d */ /* 0x000fea0003800000 */
[----:B------:R-:W0:Y:S01]  /*00d0*/  LDC.64 R4, c[0x0][0x388] ;  /* 0x0000e200ff047b82 */ /* 0x000e220000000a00 */
[----:B------:R-:W1:Y:S01]  /*00e0*/  LDCU.64 UR4, c[0x0][0x358] ;  /* 0x00006b00ff0477ac */ /* 0x000e620008000a00 */
[----:B------:R-:W-:Y:S02]  /*00f0*/  IMAD R11, R7, UR6, R0 ;  /* 0x00000006070b7c24 */ /* 0x000fe4000f8e0200 */
[----:B------:R-:W-:-:S04]  /*0100*/  IMAD R9, R0, UR6, R7 ;  /* 0x0000000600097c24 */ /* 0x000fc8000f8e0207 */
[----:B------:R-:W2:Y:S08]  /*0110*/  LDC.64 R2, c[0x0][0x380] ;  /* 0x0000e000ff027b82 */ /* 0x000eb00000000a00 */
[----:B------:R-:W3:Y:S01]  /*0120*/  LDC.64 R6, c[0x0][0x390] ;  /* 0x0000e400ff067b82 */ /* 0x000ee20000000a00 */
[----:B0-----:R-:W-:-:S06]  /*0130*/  IMAD.WIDE R4, R11, 0x4, R4 ;  /* 0x000000040b047825 */ /* 0x001fcc00078e0204 */
[----:B-1----:R-:W4:Y:S01]  /*0140*/  LDG.E R5, desc[UR4][R4.64] ;  /* 0x0000000404057981 */ /* 0x002f22000c1e1900 */
[----:B--2---:R-:W-:-:S06]  /*0150*/  IMAD.WIDE R2, R9, 0x4, R2 ;  /* 0x0000000409027825 */ /* 0x004fcc00078e0202 */
[----:B------:R-:W4:Y:S01]  /*0160*/  LDG.E R2, desc[UR4][R2.64] ;  /* 0x0000000402027981 */ /* 0x000f22000c1e1900 */
[----:B---3--:R-:W-:-:S04]  /*0170*/  IMAD.WIDE R6, R9, 0x4, R6 ;  /* 0x0000000409067825 */ /* 0x008fc800078e0206 */
[----:B----4-:R-:W-:-:S05]  /*0180*/  FFMA R9, R5, 0.5, R2 ;  /* 0x3f00000005097823 */ /* 0x010fca0000000002 */
[----:B------:R-:W-:Y:S01]  /*0190*/  STG.E desc[UR4][R6.64], R9 ;  /* 0x0000000906007986 */ /* 0x000fe2000c101904 */
[----:B------:R-:W-:Y:S05]  /*01a0*/  EXIT ;  /* 0x000000000000794d */ /* 0x000fea0003800000 */
.L_x_0:
[----:B------:R-:W-:-:S00]  /*01b0*/  BRA `(.L_x_0) ;  /* 0xfffffffc00fc7947 */ /* 0x000fc0000383ffff */
[----:B------:R-:W-:-:S00]  /*01c0*/  NOP ;  /* 0x0000000000007918 */ /* 0x000fc00000000000 */
        /* <DEDUP_REMOVED lines=11> */
.L_x_1:


//--------------------- .nv.shared.reserved.0     --------------------------
	.section	.nv.shared.reserved.0,"aw",@nobits
	.weak		__nv_reservedSMEM_offset_0_alias
	.size		__nv_reservedSMEM_offset_0_alias, 0, 64
	.other		__nv_reservedSMEM_offset_0_alias,@"STO_CUDA_RESERVED_SHARED STV_DEFAULT"
__nv_reservedSMEM_offset_0_alias:
	.zero		0
	.zero		64


//--------------------- .nv.constant0._Z15matrixAddKernelPfS_S_i --------------------------
	.section	.nv.constant0._Z15matrixAddKernelPfS_S_i,"a",@progbits
	.sectionflags	@""
	.align	4
.nv.constant0._Z15matrixAddKernelPfS_S_i:
	.zero		924


//--------------------- SYMBOLS --------------------------

	.type		.nv.reservedSmem.offset0,@object
	.size		.nv.reservedSmem.offset0,0x4
